//
// Generated by NVIDIA NVVM Compiler
//
// Compiler Build ID: CL-36424714
// Cuda compilation tools, release 13.0, V13.0.88
// Based on NVVM 20.0.0
//

.version 9.0
.target sm_100
.address_size 64

	// .globl	_Z6kernelP13uchar4_customS0_i
.const .align 4 .b8 c_avg[384];
.const .align 4 .u32 c_nc;

.visible .entry _Z6kernelP13uchar4_customS0_i(
	.param .u64 .ptr .align 1 _Z6kernelP13uchar4_customS0_i_param_0,
	.param .u64 .ptr .align 1 _Z6kernelP13uchar4_customS0_i_param_1,
	.param .u32 _Z6kernelP13uchar4_customS0_i_param_2
)
{
	.reg .pred 	%p<27>;
	.reg .b16 	%rs<8>;
	.reg .b32 	%r<69>;
	.reg .b32 	%f<138>;
	.reg .b64 	%rd<23>;

	ld.param.u64 	%rd3, [_Z6kernelP13uchar4_customS0_i_param_0];
	ld.param.u64 	%rd4, [_Z6kernelP13uchar4_customS0_i_param_1];
	ld.param.u32 	%r25, [_Z6kernelP13uchar4_customS0_i_param_2];
	mov.u32 	%r26, %ctaid.x;
	mov.u32 	%r27, %ntid.x;
	mov.u32 	%r28, %tid.x;
	mad.lo.s32 	%r1, %r26, %r27, %r28;
	setp.ge.s32 	%p1, %r1, %r25;
	@%p1 bra 	$L__BB0_15;
	cvta.to.global.u64 	%rd5, %rd3;
	mul.wide.s32 	%rd6, %r1, 4;
	add.s64 	%rd7, %rd5, %rd6;
	ld.global.u8 	%rs1, [%rd7];
	cvt.rn.f32.u16 	%f1, %rs1;
	ld.global.u8 	%rs2, [%rd7+1];
	cvt.rn.f32.u16 	%f2, %rs2;
	ld.global.u8 	%rs3, [%rd7+2];
	cvt.rn.f32.u16 	%f3, %rs3;
	mul.f32 	%f12, %f2, %f2;
	fma.rn.f32 	%f13, %f1, %f1, %f12;
	fma.rn.f32 	%f14, %f3, %f3, %f13;
	sqrt.rn.f32 	%f15, %f14;
	setp.lt.f32 	%p2, %f15, 0f358637BD;
	selp.f32 	%f4, 0f3F800000, %f15, %p2;
	ld.const.u32 	%r2, [c_nc];
	setp.lt.s32 	%p3, %r2, 1;
	mov.b16 	%rs7, 0;
	@%p3 bra 	$L__BB0_14;
	and.b32  	%r3, %r2, 7;
	setp.lt.u32 	%p4, %r2, 8;
	mov.f32 	%f135, 0fCE6E6B28;
	mov.b32 	%r63, 0;
	mov.u32 	%r68, %r63;
	@%p4 bra 	$L__BB0_5;
	mov.u64 	%rd9, c_avg;
	add.s64 	%rd22, %rd9, 48;
	and.b32  	%r63, %r2, 2147483640;
	mov.f32 	%f135, 0fCE6E6B28;
	mov.b32 	%r57, 0;
	mov.u32 	%r68, %r57;
$L__BB0_4:
	.pragma "nounroll";
	ld.const.f32 	%f18, [%rd22+-48];
	ld.const.f32 	%f19, [%rd22+-44];
	mul.f32 	%f20, %f19, %f2;
	fma.rn.f32 	%f21, %f18, %f1, %f20;
	ld.const.f32 	%f22, [%rd22+-40];
	fma.rn.f32 	%f23, %f22, %f3, %f21;
	div.rn.f32 	%f24, %f23, %f4;
	setp.gt.f32 	%p5, %f24, %f135;
	selp.f32 	%f25, %f24, %f135, %p5;
	selp.b32 	%r32, %r57, %r68, %p5;
	ld.const.f32 	%f26, [%rd22+-36];
	ld.const.f32 	%f27, [%rd22+-32];
	mul.f32 	%f28, %f27, %f2;
	fma.rn.f32 	%f29, %f26, %f1, %f28;
	ld.const.f32 	%f30, [%rd22+-28];
	fma.rn.f32 	%f31, %f30, %f3, %f29;
	div.rn.f32 	%f32, %f31, %f4;
	setp.gt.f32 	%p6, %f32, %f25;
	selp.f32 	%f33, %f32, %f25, %p6;
	add.s32 	%r33, %r57, 1;
	selp.b32 	%r34, %r33, %r32, %p6;
	ld.const.f32 	%f34, [%rd22+-24];
	ld.const.f32 	%f35, [%rd22+-20];
	mul.f32 	%f36, %f35, %f2;
	fma.rn.f32 	%f37, %f34, %f1, %f36;
	ld.const.f32 	%f38, [%rd22+-16];
	fma.rn.f32 	%f39, %f38, %f3, %f37;
	div.rn.f32 	%f40, %f39, %f4;
	setp.gt.f32 	%p7, %f40, %f33;
	selp.f32 	%f41, %f40, %f33, %p7;
	add.s32 	%r35, %r57, 2;
	selp.b32 	%r36, %r35, %r34, %p7;
	ld.const.f32 	%f42, [%rd22+-12];
	ld.const.f32 	%f43, [%rd22+-8];
	mul.f32 	%f44, %f43, %f2;
	fma.rn.f32 	%f45, %f42, %f1, %f44;
	ld.const.f32 	%f46, [%rd22+-4];
	fma.rn.f32 	%f47, %f46, %f3, %f45;
	div.rn.f32 	%f48, %f47, %f4;
	setp.gt.f32 	%p8, %f48, %f41;
	selp.f32 	%f49, %f48, %f41, %p8;
	add.s32 	%r37, %r57, 3;
	selp.b32 	%r38, %r37, %r36, %p8;
	ld.const.f32 	%f50, [%rd22];
	ld.const.f32 	%f51, [%rd22+4];
	mul.f32 	%f52, %f51, %f2;
	fma.rn.f32 	%f53, %f50, %f1, %f52;
	ld.const.f32 	%f54, [%rd22+8];
	fma.rn.f32 	%f55, %f54, %f3, %f53;
	div.rn.f32 	%f56, %f55, %f4;
	setp.gt.f32 	%p9, %f56, %f49;
	selp.f32 	%f57, %f56, %f49, %p9;
	add.s32 	%r39, %r57, 4;
	selp.b32 	%r40, %r39, %r38, %p9;
	ld.const.f32 	%f58, [%rd22+12];
	ld.const.f32 	%f59, [%rd22+16];
	mul.f32 	%f60, %f59, %f2;
	fma.rn.f32 	%f61, %f58, %f1, %f60;
	ld.const.f32 	%f62, [%rd22+20];
	fma.rn.f32 	%f63, %f62, %f3, %f61;
	div.rn.f32 	%f64, %f63, %f4;
	setp.gt.f32 	%p10, %f64, %f57;
	selp.f32 	%f65, %f64, %f57, %p10;
	add.s32 	%r41, %r57, 5;
	selp.b32 	%r42, %r41, %r40, %p10;
	ld.const.f32 	%f66, [%rd22+24];
	ld.const.f32 	%f67, [%rd22+28];
	mul.f32 	%f68, %f67, %f2;
	fma.rn.f32 	%f69, %f66, %f1, %f68;
	ld.const.f32 	%f70, [%rd22+32];
	fma.rn.f32 	%f71, %f70, %f3, %f69;
	div.rn.f32 	%f72, %f71, %f4;
	setp.gt.f32 	%p11, %f72, %f65;
	selp.f32 	%f73, %f72, %f65, %p11;
	add.s32 	%r43, %r57, 6;
	selp.b32 	%r44, %r43, %r42, %p11;
	ld.const.f32 	%f74, [%rd22+36];
	ld.const.f32 	%f75, [%rd22+40];
	mul.f32 	%f76, %f75, %f2;
	fma.rn.f32 	%f77, %f74, %f1, %f76;
	ld.const.f32 	%f78, [%rd22+44];
	fma.rn.f32 	%f79, %f78, %f3, %f77;
	div.rn.f32 	%f80, %f79, %f4;
	setp.gt.f32 	%p12, %f80, %f73;
	selp.f32 	%f135, %f80, %f73, %p12;
	add.s32 	%r45, %r57, 7;
	selp.b32 	%r68, %r45, %r44, %p12;
	add.s64 	%rd22, %rd22, 96;
	add.s32 	%r57, %r57, 8;
	setp.ne.s32 	%p13, %r57, %r63;
	@%p13 bra 	$L__BB0_4;
$L__BB0_5:
	setp.eq.s32 	%p14, %r3, 0;
	@%p14 bra 	$L__BB0_13;
	and.b32  	%r12, %r2, 3;
	setp.lt.u32 	%p15, %r3, 4;
	@%p15 bra 	$L__BB0_8;
	mul.wide.u32 	%rd10, %r63, 12;
	mov.u64 	%rd11, c_avg;
	add.s64 	%rd12, %rd11, %rd10;
	ld.const.f32 	%f81, [%rd12];
	ld.const.f32 	%f82, [%rd12+4];
	mul.f32 	%f83, %f82, %f2;
	fma.rn.f32 	%f84, %f81, %f1, %f83;
	ld.const.f32 	%f85, [%rd12+8];
	fma.rn.f32 	%f86, %f85, %f3, %f84;
	div.rn.f32 	%f87, %f86, %f4;
	setp.gt.f32 	%p16, %f87, %f135;
	selp.f32 	%f88, %f87, %f135, %p16;
	selp.b32 	%r47, %r63, %r68, %p16;
	add.s32 	%r48, %r63, 1;
	ld.const.f32 	%f89, [%rd12+12];
	ld.const.f32 	%f90, [%rd12+16];
	mul.f32 	%f91, %f90, %f2;
	fma.rn.f32 	%f92, %f89, %f1, %f91;
	ld.const.f32 	%f93, [%rd12+20];
	fma.rn.f32 	%f94, %f93, %f3, %f92;
	div.rn.f32 	%f95, %f94, %f4;
	setp.gt.f32 	%p17, %f95, %f88;
	selp.f32 	%f96, %f95, %f88, %p17;
	selp.b32 	%r49, %r48, %r47, %p17;
	add.s32 	%r50, %r63, 2;
	ld.const.f32 	%f97, [%rd12+24];
	ld.const.f32 	%f98, [%rd12+28];
	mul.f32 	%f99, %f98, %f2;
	fma.rn.f32 	%f100, %f97, %f1, %f99;
	ld.const.f32 	%f101, [%rd12+32];
	fma.rn.f32 	%f102, %f101, %f3, %f100;
	div.rn.f32 	%f103, %f102, %f4;
	setp.gt.f32 	%p18, %f103, %f96;
	selp.f32 	%f104, %f103, %f96, %p18;
	selp.b32 	%r51, %r50, %r49, %p18;
	add.s32 	%r52, %r63, 3;
	ld.const.f32 	%f105, [%rd12+36];
	ld.const.f32 	%f106, [%rd12+40];
	mul.f32 	%f107, %f106, %f2;
	fma.rn.f32 	%f108, %f105, %f1, %f107;
	ld.const.f32 	%f109, [%rd12+44];
	fma.rn.f32 	%f110, %f109, %f3, %f108;
	div.rn.f32 	%f111, %f110, %f4;
	setp.gt.f32 	%p19, %f111, %f104;
	selp.f32 	%f135, %f111, %f104, %p19;
	selp.b32 	%r68, %r52, %r51, %p19;
	add.s32 	%r63, %r63, 4;
$L__BB0_8:
	setp.eq.s32 	%p20, %r12, 0;
	@%p20 bra 	$L__BB0_13;
	setp.eq.s32 	%p21, %r12, 1;
	@%p21 bra 	$L__BB0_11;
	mul.wide.u32 	%rd13, %r63, 12;
	mov.u64 	%rd14, c_avg;
	add.s64 	%rd15, %rd14, %rd13;
	ld.const.f32 	%f112, [%rd15];
	ld.const.f32 	%f113, [%rd15+4];
	mul.f32 	%f114, %f113, %f2;
	fma.rn.f32 	%f115, %f112, %f1, %f114;
	ld.const.f32 	%f116, [%rd15+8];
	fma.rn.f32 	%f117, %f116, %f3, %f115;
	div.rn.f32 	%f118, %f117, %f4;
	setp.gt.f32 	%p22, %f118, %f135;
	selp.f32 	%f119, %f118, %f135, %p22;
	selp.b32 	%r54, %r63, %r68, %p22;
	add.s32 	%r55, %r63, 1;
	ld.const.f32 	%f120, [%rd15+12];
	ld.const.f32 	%f121, [%rd15+16];
	mul.f32 	%f122, %f121, %f2;
	fma.rn.f32 	%f123, %f120, %f1, %f122;
	ld.const.f32 	%f124, [%rd15+20];
	fma.rn.f32 	%f125, %f124, %f3, %f123;
	div.rn.f32 	%f126, %f125, %f4;
	setp.gt.f32 	%p23, %f126, %f119;
	selp.f32 	%f135, %f126, %f119, %p23;
	selp.b32 	%r68, %r55, %r54, %p23;
	add.s32 	%r63, %r63, 2;
$L__BB0_11:
	and.b32  	%r56, %r2, 1;
	setp.eq.b32 	%p24, %r56, 1;
	not.pred 	%p25, %p24;
	@%p25 bra 	$L__BB0_13;
	mul.wide.u32 	%rd16, %r63, 12;
	mov.u64 	%rd17, c_avg;
	add.s64 	%rd18, %rd17, %rd16;
	ld.const.f32 	%f127, [%rd18];
	ld.const.f32 	%f128, [%rd18+4];
	mul.f32 	%f129, %f128, %f2;
	fma.rn.f32 	%f130, %f127, %f1, %f129;
	ld.const.f32 	%f131, [%rd18+8];
	fma.rn.f32 	%f132, %f131, %f3, %f130;
	div.rn.f32 	%f133, %f132, %f4;
	setp.gt.f32 	%p26, %f133, %f135;
	selp.b32 	%r68, %r63, %r68, %p26;
$L__BB0_13:
	cvt.u16.u32 	%rs7, %r68;
$L__BB0_14:
	cvta.to.global.u64 	%rd19, %rd4;
	add.s64 	%rd21, %rd19, %rd6;
	st.global.u8 	[%rd21], %rs1;
	st.global.u8 	[%rd21+1], %rs2;
	st.global.u8 	[%rd21+2], %rs3;
	st.global.u8 	[%rd21+3], %rs7;
$L__BB0_15:
	ret;

}


// ===== COMPILED SASS (sm_100) =====

	.target	sm_100

	.elftype	@"ET_EXEC"


//--------------------- .note.nv.tkinfo           --------------------------
	.section	.note.nv.tkinfo,"",@"SHT_NOTE"
	.sectionflags	@"SHF_NOTE_NV_TKINFO"
	.tkinfo
        /*0018*/ 	.word	0x00000002
        /*0030*/ 	.string	""
        /*0030*/ 	.string	"ptxas"
        /*0030*/ 	.string	"Cuda compilation tools, release 13.0, V13.0.88"
        /*0030*/ 	.string	"Build cuda_13.0.r13.0/compiler.36424714_0"
        /*0030*/ 	.string	"-arch sm_100 -m 64 "



//--------------------- .note.nv.cuinfo           --------------------------
	.section	.note.nv.cuinfo,"",@"SHT_NOTE"
	.sectionflags	@"SHF_NOTE_NV_CUINFO"
        /*0018*/ 	.short	0x0002
        /*001a*/ 	.short	0x0064
        /*001c*/ 	.short	0x0082
	.zero		2


//--------------------- .nv.info                  --------------------------
	.section	.nv.info,"",@"SHT_CUDA_INFO"
	.align	4


	//----- nvinfo : EIATTR_REGCOUNT
	.align		4
        /*0000*/ 	.byte	0x04, 0x2f
        /*0002*/ 	.short	(.L_3 - .L_2)
	.align		4
.L_2:
        /*0004*/ 	.word	index@(_Z6kernelP13uchar4_customS0_i)
        /*0008*/ 	.word	0x0000001a


	//----- nvinfo : EIATTR_FRAME_SIZE
	.align		4
.L_3:
        /*000c*/ 	.byte	0x04, 0x11
        /*000e*/ 	.short	(.L_5 - .L_4)
	.align		4
.L_4:
        /*0010*/ 	.word	index@($__internal_1_$__cuda_sm3x_div_rn_noftz_f32_slowpath)
        /*0014*/ 	.word	0x00000000


	//----- nvinfo : EIATTR_FRAME_SIZE
	.align		4
.L_5:
        /*0018*/ 	.byte	0x04, 0x11
        /*001a*/ 	.short	(.L_7 - .L_6)
	.align		4
.L_6:
        /*001c*/ 	.word	index@($__internal_0_$__cuda_sm20_sqrt_rn_f32_slowpath)
        /*0020*/ 	.word	0x00000000


	//----- nvinfo : EIATTR_FRAME_SIZE
	.align		4
.L_7:
        /*0024*/ 	.byte	0x04, 0x11
        /*0026*/ 	.short	(.L_9 - .L_8)
	.align		4
.L_8:
        /*0028*/ 	.word	index@(_Z6kernelP13uchar4_customS0_i)
        /*002c*/ 	.word	0x00000000


	//----- nvinfo : EIATTR_MIN_STACK_SIZE
	.align		4
.L_9:
        /*0030*/ 	.byte	0x04, 0x12
        /*0032*/ 	.short	(.L_11 - .L_10)
	.align		4
.L_10:
        /*0034*/ 	.word	index@(_Z6kernelP13uchar4_customS0_i)
        /*0038*/ 	.word	0x00000000
.L_11:


//--------------------- .nv.compat                --------------------------
	.section	.nv.compat,"",@"SHT_CUDA_COMPAT_INFO"
	.align	4
        /*0000*/ 	.byte	0x02, 0x09, 0x00, 0x00, 0x02, 0x02, 0x01, 0x00, 0x02, 0x05, 0x05, 0x00, 0x03, 0x07, 0x01, 0x01
        /*0010*/ 	.byte	0x02, 0x03, 0x00, 0x00, 0x02, 0x06, 0x01, 0x00, 0x04, 0x0b, 0x08, 0x00, 0x01, 0x00, 0x00, 0x00
        /*0020*/ 	.byte	0x00, 0x00, 0x00, 0x00


//--------------------- .nv.info._Z6kernelP13uchar4_customS0_i --------------------------
	.section	.nv.info._Z6kernelP13uchar4_customS0_i,"",@"SHT_CUDA_INFO"
	.sectionflags	@""
	.align	4


	//----- nvinfo : EIATTR_CUDA_API_VERSION
	.align		4
        /*0000*/ 	.byte	0x04, 0x37
        /*0002*/ 	.short	(.L_13 - .L_12)
.L_12:
        /*0004*/ 	.word	0x00000082


	//----- nvinfo : EIATTR_KPARAM_INFO
	.align		4
.L_13:
        /*0008*/ 	.byte	0x04, 0x17
        /*000a*/ 	.short	(.L_15 - .L_14)
.L_14:
        /*000c*/ 	.word	0x00000000
        /*0010*/ 	.short	0x0002
        /*0012*/ 	.short	0x0010
        /*0014*/ 	.byte	0x00, 0xf0, 0x11, 0x00


	//----- nvinfo : EIATTR_KPARAM_INFO
	.align		4
.L_15:
        /*0018*/ 	.byte	0x04, 0x17
        /*001a*/ 	.short	(.L_17 - .L_16)
.L_16:
        /*001c*/ 	.word	0x00000000
        /*0020*/ 	.short	0x0001
        /*0022*/ 	.short	0x0008
        /*0024*/ 	.byte	0x00, 0xf5, 0x21, 0x00


	//----- nvinfo : EIATTR_KPARAM_INFO
	.align		4
.L_17:
        /*0028*/ 	.byte	0x04, 0x17
        /*002a*/ 	.short	(.L_19 - .L_18)
.L_18:
        /*002c*/ 	.word	0x00000000
        /*0030*/ 	.short	0x0000
        /*0032*/ 	.short	0x0000
        /*0034*/ 	.byte	0x00, 0xf5, 0x21, 0x00


	//----- nvinfo : EIATTR_SPARSE_MMA_MASK
	.align		4
.L_19:
        /*0038*/ 	.byte	0x03, 0x50
        /*003a*/ 	.short	0x0000


	//----- nvinfo : EIATTR_MAXREG_COUNT
	.align		4
        /*003c*/ 	.byte	0x03, 0x1b
        /*003e*/ 	.short	0x00ff


	//----- nvinfo : EIATTR_MERCURY_ISA_VERSION
	.align		4
        /*0040*/ 	.byte	0x03, 0x5f
        /*0042*/ 	.short	0x0101


	//----- nvinfo : EIATTR_VRC_CTA_INIT_COUNT
	.align		4
        /*0044*/ 	.byte	0x02, 0x4a
	.zero		1
	.zero		1


	//----- nvinfo : EIATTR_EXIT_INSTR_OFFSETS
	.align		4
        /*0048*/ 	.byte	0x04, 0x1c
        /*004a*/ 	.short	(.L_21 - .L_20)


	//   ....[0]....
.L_20:
        /*004c*/ 	.word	0x00000070


	//   ....[1]....
        /*0050*/ 	.word	0x00001980


	//----- nvinfo : EIATTR_CRS_STACK_SIZE
	.align		4
.L_21:
        /*0054*/ 	.byte	0x04, 0x1e
        /*0056*/ 	.short	(.L_23 - .L_22)
.L_22:
        /*0058*/ 	.word	0x00000000


	//----- nvinfo : EIATTR_CBANK_PARAM_SIZE
	.align		4
.L_23:
        /*005c*/ 	.byte	0x03, 0x19
        /*005e*/ 	.short	0x0014


	//----- nvinfo : EIATTR_PARAM_CBANK
	.align		4
        /*0060*/ 	.byte	0x04, 0x0a
        /*0062*/ 	.short	(.L_25 - .L_24)
	.align		4
.L_24:
        /*0064*/ 	.word	index@(.nv.constant0._Z6kernelP13uchar4_customS0_i)
        /*0068*/ 	.short	0x0380
        /*006a*/ 	.short	0x0014


	//----- nvinfo : EIATTR_SW_WAR
	.align		4
.L_25:
        /*006c*/ 	.byte	0x04, 0x36
        /*006e*/ 	.short	(.L_27 - .L_26)
.L_26:
        /*0070*/ 	.word	0x00000008
.L_27:


//--------------------- .nv.callgraph             --------------------------
	.section	.nv.callgraph,"",@"SHT_CUDA_CALLGRAPH"
	.align	4
	.sectionentsize	8
	.align		4
        /*0000*/ 	.word	0x00000000
	.align		4
        /*0004*/ 	.word	0xffffffff
	.align		4
        /*0008*/ 	.word	0x00000000
	.align		4
        /*000c*/ 	.word	0xfffffffe
	.align		4
        /*0010*/ 	.word	0x00000000
	.align		4
        /*0014*/ 	.word	0xfffffffd
	.align		4
        /*0018*/ 	.word	0x00000000
	.align		4
        /*001c*/ 	.word	0xfffffffc


//--------------------- .nv.constant3             --------------------------
	.section	.nv.constant3,"a",@progbits
	.align	4
.nv.constant3:
	.type		c_avg,@object
	.size		c_avg,(c_nc - c_avg)
c_avg:
	.zero		384
	.type		c_nc,@object
	.size		c_nc,(.L_1 - c_nc)
c_nc:
	.zero		4
.L_1:


//--------------------- .text._Z6kernelP13uchar4_customS0_i --------------------------
	.section	.text._Z6kernelP13uchar4_customS0_i,"ax",@progbits
	.align	128
        .global         _Z6kernelP13uchar4_customS0_i
        .type           _Z6kernelP13uchar4_customS0_i,@function
        .size           _Z6kernelP13uchar4_customS0_i,(.L_x_52 - _Z6kernelP13uchar4_customS0_i)
        .other          _Z6kernelP13uchar4_customS0_i,@"STO_CUDA_ENTRY STV_DEFAULT"
_Z6kernelP13uchar4_customS0_i:
.text._Z6kernelP13uchar4_customS0_i:
[----:B------:R-:W-:Y:S01]  /*0000*/  LDC R1, c[0x0][0x37c] ;  /* 0x0000df00ff017b82 */ /* 0x000fe20000000800 */
[----:B------:R-:W0:Y:S07]  /*0010*/  S2R R0, SR_TID.X ;  /* 0x0000000000007919 */ /* 0x000e2e0000002100 */
[----:B------:R-:W0:Y:S01]  /*0020*/  S2UR UR4, SR_CTAID.X ;  /* 0x00000000000479c3 */ /* 0x000e220000002500 */
[----:B------:R-:W1:Y:S07]  /*0030*/  LDCU UR5, c[0x0][0x390] ;  /* 0x00007200ff0577ac */ /* 0x000e6e0008000800 */
[----:B------:R-:W0:Y:S02]  /*0040*/  LDC R11, c[0x0][0x360] ;  /* 0x0000d800ff0b7b82 */ /* 0x000e240000000800 */
[----:B0-----:R-:W-:-:S05]  /*0050*/  IMAD R11, R11, UR4, R0 ;  /* 0x000000040b0b7c24 */ /* 0x001fca000f8e0200 */
[----:B-1----:R-:W-:-:S13]  /*0060*/  ISETP.GE.AND P0, PT, R11, UR5, PT ;  /* 0x000000050b007c0c */ /* 0x002fda000bf06270 */
[----:B------:R-:W-:Y:S05]  /*0070*/  @P0 EXIT ;  /* 0x000000000000094d */ /* 0x000fea0003800000 */
[----:B------:R-:W0:Y:S01]  /*0080*/  LDC.64 R2, c[0x0][0x380] ;  /* 0x0000e000ff027b82 */ /* 0x000e220000000a00 */
[----:B------:R-:W1:Y:S01]  /*0090*/  LDCU.64 UR8, c[0x0][0x358] ;  /* 0x00006b00ff0877ac */ /* 0x000e620008000a00 */
[----:B0-----:R-:W-:-:S05]  /*00a0*/  IMAD.WIDE R2, R11, 0x4, R2 ;  /* 0x000000040b027825 */ /* 0x001fca00078e0202 */
[----:B-1----:R-:W2:Y:S04]  /*00b0*/  LDG.E.U8 R9, desc[UR8][R2.64+0x1] ;  /* 0x0000010802097981 */ /* 0x002ea8000c1e1100 */
[----:B------:R-:W3:Y:S04]  /*00c0*/  LDG.E.U8 R10, desc[UR8][R2.64] ;  /* 0x00000008020a7981 */ /* 0x000ee8000c1e1100 */
[----:B------:R-:W4:Y:S01]  /*00d0*/  LDG.E.U8 R7, desc[UR8][R2.64+0x2] ;  /* 0x0000020802077981 */ /* 0x000f22000c1e1100 */
[----:B------:R-:W-:Y:S01]  /*00e0*/  BSSY.RECONVERGENT B0, `(.L_x_0) ;  /* 0x0000012000007945 */ /* 0x000fe20003800200 */
[----:B--2---:R-:W0:Y:S08]  /*00f0*/  I2F.U16 R8, R9 ;  /* 0x0000000900087306 */ /* 0x004e300000101000 */
[----:B---3--:R-:W1:Y:S08]  /*0100*/  I2F.U16 R5, R10 ;  /* 0x0000000a00057306 */ /* 0x008e700000101000 */
[----:B----4-:R-:W2:Y:S01]  /*0110*/  I2F.U16 R6, R7 ;  /* 0x0000000700067306 */ /* 0x010ea20000101000 */
[----:B0-----:R-:W-:-:S04]  /*0120*/  FMUL R0, R8, R8 ;  /* 0x0000000808007220 */ /* 0x001fc80000400000 */
[----:B-1----:R-:W-:-:S04]  /*0130*/  FFMA R13, R5, R5, R0 ;  /* 0x00000005050d7223 */ /* 0x002fc80000000000 */
[----:B--2---:R-:W-:-:S05]  /*0140*/  FFMA R0, R6, R6, R13 ;  /* 0x0000000606007223 */ /* 0x004fca000000000d */
[----:B------:R-:W-:Y:S01]  /*0150*/  IADD3 R4, PT, PT, R0, -0xd000000, RZ ;  /* 0xf300000000047810 */ /* 0x000fe20007ffe0ff */
[----:B------:R0:W1:Y:S03]  /*0160*/  MUFU.RSQ R13, R0 ;  /* 0x00000000000d7308 */ /* 0x0000660000001400 */
[----:B------:R-:W-:-:S13]  /*0170*/  ISETP.GT.U32.AND P0, PT, R4, 0x727fffff, PT ;  /* 0x727fffff0400780c */ /* 0x000fda0003f04070 */
[----:B0-----:R-:W-:Y:S05]  /*0180*/  @!P0 BRA `(.L_x_1) ;  /* 0x00000000000c8947 */ /* 0x001fea0003800000 */
[----:B------:R-:W-:-:S07]  /*0190*/  MOV R15, 0x1b0 ;  /* 0x000001b0000f7802 */ /* 0x000fce0000000f00 */
[----:B-1----:R-:W-:Y:S05]  /*01a0*/  CALL.REL.NOINC `($__internal_0_$__cuda_sm20_sqrt_rn_f32_slowpath) ;  /* 0x0000001400f87944 */ /* 0x002fea0003c00000 */
[----:B------:R-:W-:Y:S05]  /*01b0*/  BRA `(.L_x_2) ;  /* 0x0000000000107947 */ /* 0x000fea0003800000 */
.L_x_1:
[----:B-1----:R-:W-:Y:S01]  /*01c0*/  FMUL.FTZ R3, R0, R13 ;  /* 0x0000000d00037220 */ /* 0x002fe20000410000 */
[----:B------:R-:W-:-:S03]  /*01d0*/  FMUL.FTZ R4, R13, 0.5 ;  /* 0x3f0000000d047820 */ /* 0x000fc60000410000 */
[----:B------:R-:W-:-:S04]  /*01e0*/  FFMA R0, -R3, R3, R0 ;  /* 0x0000000303007223 */ /* 0x000fc80000000100 */
[----:B------:R-:W-:-:S07]  /*01f0*/  FFMA R4, R0, R4, R3 ;  /* 0x0000000400047223 */ /* 0x000fce0000000003 */
.L_x_2:
[----:B------:R-:W-:Y:S05]  /*0200*/  BSYNC.RECONVERGENT B0 ;  /* 0x0000000000007941 */ /* 0x000fea0003800200 */
.L_x_0:
[----:B------:R-:W0:Y:S01]  /*0210*/  LDCU UR4, c[0x3][0x180] ;  /* 0x00c03000ff0477ac */ /* 0x000e220008000800 */
[C---:B------:R-:W-:Y:S02]  /*0220*/  FSETP.GEU.AND P0, PT, R4.reuse, 9.9999999747524270788e-07, PT ;  /* 0x358637bd0400780b */ /* 0x040fe40003f0e000 */
[----:B------:R-:W-:Y:S02]  /*0230*/  PRMT R20, RZ, 0x7610, R20 ;  /* 0x00007610ff147816 */ /* 0x000fe40000000014 */
[----:B------:R-:W-:Y:S01]  /*0240*/  FSEL R4, R4, 1, P0 ;  /* 0x3f80000004047808 */ /* 0x000fe20000000000 */
[----:B0-----:R-:W-:-:S09]  /*0250*/  UISETP.GE.AND UP0, UPT, UR4, 0x1, UPT ;  /* 0x000000010400788c */ /* 0x001fd2000bf06270 */
[----:B------:R-:W-:Y:S05]  /*0260*/  BRA.U !UP0, `(.L_x_3) ;  /* 0x0000001508ac7547 */ /* 0x000fea000b800000 */
[----:B------:R-:W-:Y:S01]  /*0270*/  UISETP.GE.U32.AND UP0, UPT, UR4, 0x8, UPT ;  /* 0x000000080400788c */ /* 0x000fe2000bf06070 */
[----:B------:R-:W-:Y:S01]  /*0280*/  HFMA2 R22, -RZ, RZ, -25.71875, 3664 ;  /* 0xce6e6b28ff167431 */ /* 0x000fe200000001ff */
[----:B------:R-:W-:Y:S01]  /*0290*/  MOV R3, RZ ;  /* 0x000000ff00037202 */ /* 0x000fe20000000f00 */
[----:B------:R-:W-:Y:S01]  /*02a0*/  HFMA2 R20, -RZ, RZ, 0, 0 ;  /* 0x00000000ff147431 */ /* 0x000fe200000001ff */
[----:B------:R-:W-:-:S05]  /*02b0*/  ULOP3.LUT UR5, UR4, 0x7, URZ, 0xc0, !UPT ;  /* 0x0000000704057892 */ /* 0x000fca000f8ec0ff */
[----:B------:R-:W-:Y:S07]  /*02c0*/  BRA.U !UP0, `(.L_x_4) ;  /* 0x0000000908e07547 */ /* 0x000fee000b800000 */
[----:B------:R-:W-:Y:S01]  /*02d0*/  ULOP3.LUT UR4, UR4, 0x7ffffff8, URZ, 0xc0, !UPT ;  /* 0x7ffffff804047892 */ /* 0x000fe2000f8ec0ff */
[----:B------:R-:W-:Y:S01]  /*02e0*/  IMAD.MOV.U32 R22, RZ, RZ, -0x319194d8 ;  /* 0xce6e6b28ff167424 */ /* 0x000fe200078e00ff */
[----:B------:R-:W-:Y:S01]  /*02f0*/  MOV R14, RZ ;  /* 0x000000ff000e7202 */ /* 0x000fe20000000f00 */
[----:B------:R-:W-:Y:S01]  /*0300*/  UMOV UR10, 0x30 ;  /* 0x00000030000a7882 */ /* 0x000fe20000000000 */
[----:B------:R-:W-:Y:S02]  /*0310*/  MOV R20, RZ ;  /* 0x000000ff00147202 */ /* 0x000fe40000000f00 */
[----:B------:R-:W-:-:S07]  /*0320*/  MOV R3, UR4 ;  /* 0x0000000400037c02 */ /* 0x000fce0008000f00 */
.L_x_21:
[----:B------:R-:W0:Y:S01]  /*0330*/  LDCU.64 UR6, c[0x3][UR10+-0x30] ;  /* 0x00fffa000a0677ac */ /* 0x000e220008000a00 */
[----:B------:R-:W1:Y:S01]  /*0340*/  MUFU.RCP R15, R4 ;  /* 0x00000004000f7308 */ /* 0x000e620000001000 */
[----:B------:R-:W-:Y:S01]  /*0350*/  BSSY.RECONVERGENT B2, `(.L_x_5) ;  /* 0x000000f000027945 */ /* 0x000fe20003800200 */
[----:B------:R-:W2:Y:S01]  /*0360*/  LDCU UR4, c[0x3][UR10+-0x28] ;  /* 0x00fffb000a0477ac */ /* 0x000ea20008000800 */
[----:B0-----:R-:W-:Y:S01]  /*0370*/  FMUL R0, R8, UR7 ;  /* 0x0000000708007c20 */ /* 0x001fe20008400000 */
[----:B-1----:R-:W-:-:S03]  /*0380*/  FFMA R2, -R4, R15, 1 ;  /* 0x3f80000004027423 */ /* 0x002fc6000000010f */
[----:B------:R-:W-:Y:S01]  /*0390*/  FFMA R13, R5, UR6, R0 ;  /* 0x00000006050d7c23 */ /* 0x000fe20008000000 */
[----:B------:R-:W-:-:S03]  /*03a0*/  FFMA R15, R15, R2, R15 ;  /* 0x000000020f0f7223 */ /* 0x000fc6000000000f */
[----:B--2---:R-:W-:-:S04]  /*03b0*/  FFMA R0, R6, UR4, R13 ;  /* 0x0000000406007c23 */ /* 0x004fc8000800000d */
[----:B------:R-:W0:Y:S01]  /*03c0*/  FCHK P0, R0, R4 ;  /* 0x0000000400007302 */ /* 0x000e220000000000 */
[----:B------:R-:W-:-:S04]  /*03d0*/  FFMA R2, R0, R15, RZ ;  /* 0x0000000f00027223 */ /* 0x000fc800000000ff */
[----:B------:R-:W-:-:S04]  /*03e0*/  FFMA R12, -R4, R2, R0 ;  /* 0x00000002040c7223 */ /* 0x000fc80000000100 */
[----:B------:R-:W-:Y:S01]  /*03f0*/  FFMA R15, R15, R12, R2 ;  /* 0x0000000c0f0f7223 */ /* 0x000fe20000000002 */
[----:B0-----:R-:W-:Y:S06]  /*0400*/  @!P0 BRA `(.L_x_6) ;  /* 0x00000000000c8947 */ /* 0x001fec0003800000 */
[----:B------:R-:W-:-:S07]  /*0410*/  MOV R12, 0x430 ;  /* 0x00000430000c7802 */ /* 0x000fce0000000f00 */
[----:B------:R-:W-:Y:S05]  /*0420*/  CALL.REL.NOINC `($__internal_1_$__cuda_sm3x_div_rn_noftz_f32_slowpath) ;  /* 0x0000001400b47944 */ /* 0x000fea0003c00000 */
[----:B------:R-:W-:-:S07]  /*0430*/  MOV R15, R0 ;  /* 0x00000000000f7202 */ /* 0x000fce0000000f00 */
.L_x_6:
[----:B------:R-:W-:Y:S05]  /*0440*/  BSYNC.RECONVERGENT B2 ;  /* 0x0000000000027941 */ /* 0x000fea0003800200 */
.L_x_5:
[----:B------:R-:W0:Y:S01]  /*0450*/  LDCU.64 UR6, c[0x3][UR10+-0x20] ;  /* 0x00fffc000a0677ac */ /* 0x000e220008000a00 */
[----:B------:R-:W1:Y:S01]  /*0460*/  MUFU.RCP R17, R4 ;  /* 0x0000000400117308 */ /* 0x000e620000001000 */
[CC--:B------:R-:W-:Y:S01]  /*0470*/  FSETP.GT.AND P0, PT, R15.reuse, R22.reuse, PT ;  /* 0x000000160f00720b */ /* 0x0c0fe20003f04000 */
[----:B------:R-:W-:Y:S01]  /*0480*/  BSSY.RECONVERGENT B2, `(.L_x_7) ;  /* 0x0000012000027945 */ /* 0x000fe20003800200 */
[----:B------:R-:W2:Y:S02]  /*0490*/  LDCU UR4, c[0x3][UR10+-0x24] ;  /* 0x00fffb800a0477ac */ /* 0x000ea40008000800 */
[----:B------:R-:W-:Y:S02]  /*04a0*/  FSEL R22, R15, R22, P0 ;  /* 0x000000160f167208 */ /* 0x000fe40000000000 */
[----:B------:R-:W-:Y:S01]  /*04b0*/  SEL R20, R14, R20, P0 ;  /* 0x000000140e147207 */ /* 0x000fe20000000000 */
[----:B0-----:R-:W-:Y:S01]  /*04c0*/  FMUL R0, R8, UR6 ;  /* 0x0000000608007c20 */ /* 0x001fe20008400000 */
[----:B-1----:R-:W-:-:S03]  /*04d0*/  FFMA R2, -R4, R17, 1 ;  /* 0x3f80000004027423 */ /* 0x002fc60000000111 */
[----:B--2---:R-:W-:Y:S01]  /*04e0*/  FFMA R13, R5, UR4, R0 ;  /* 0x00000004050d7c23 */ /* 0x004fe20008000000 */
[----:B------:R-:W-:-:S03]  /*04f0*/  FFMA R0, R17, R2, R17 ;  /* 0x0000000211007223 */ /* 0x000fc60000000011 */
[----:B------:R-:W-:-:S04]  /*0500*/  FFMA R17, R6, UR7, R13 ;  /* 0x0000000706117c23 */ /* 0x000fc8000800000d */
[----:B------:R-:W0:Y:S01]  /*0510*/  FCHK P1, R17, R4 ;  /* 0x0000000411007302 */ /* 0x000e220000020000 */
[----:B------:R-:W-:-:S04]  /*0520*/  FFMA R13, R0, R17, RZ ;  /* 0x00000011000d7223 */ /* 0x000fc800000000ff */
[----:B------:R-:W-:-:S04]  /*0530*/  FFMA R2, -R4, R13, R17 ;  /* 0x0000000d04027223 */ /* 0x000fc80000000111 */
[----:B------:R-:W-:Y:S01]  /*0540*/  FFMA R13, R0, R2, R13 ;  /* 0x00000002000d7223 */ /* 0x000fe2000000000d */
[----:B0-----:R-:W-:Y:S06]  /*0550*/  @!P1 BRA `(.L_x_8) ;  /* 0x0000000000109947 */ /* 0x001fec0003800000 */
[----:B------:R-:W-:Y:S01]  /*0560*/  IMAD.MOV.U32 R0, RZ, RZ, R17 ;  /* 0x000000ffff007224 */ /* 0x000fe200078e0011 */
[----:B------:R-:W-:-:S07]  /*0570*/  MOV R12, 0x590 ;  /* 0x00000590000c7802 */ /* 0x000fce0000000f00 */
[----:B------:R-:W-:Y:S05]  /*0580*/  CALL.REL.NOINC `($__internal_1_$__cuda_sm3x_div_rn_noftz_f32_slowpath) ;  /* 0x00000014005c7944 */ /* 0x000fea0003c00000 */
[----:B------:R-:W-:-:S07]  /*0590*/  MOV R13, R0 ;  /* 0x00000000000d7202 */ /* 0x000fce0000000f00 */
.L_x_8:
[----:B------:R-:W-:Y:S05]  /*05a0*/  BSYNC.RECONVERGENT B2 ;  /* 0x0000000000027941 */ /* 0x000fea0003800200 */
.L_x_7:
[----:B------:R-:W0:Y:S01]  /*05b0*/  LDCU.64 UR6, c[0x3][UR10+-0x18] ;  /* 0x00fffd000a0677ac */ /* 0x000e220008000a00 */
[----:B------:R-:W1:Y:S01]  /*05c0*/  MUFU.RCP R17, R4 ;  /* 0x0000000400117308 */ /* 0x000e620000001000 */
[CC--:B------:R-:W-:Y:S01]  /*05d0*/  FSETP.GT.AND P0, PT, R13.reuse, R22.reuse, PT ;  /* 0x000000160d00720b */ /* 0x0c0fe20003f04000 */
[----:B------:R-:W-:Y:S01]  /*05e0*/  BSSY.RECONVERGENT B2, `(.L_x_9) ;  /* 0x0000012000027945 */ /* 0x000fe20003800200 */
[----:B------:R-:W2:Y:S02]  /*05f0*/  LDCU UR4, c[0x3][UR10+-0x10] ;  /* 0x00fffe000a0477ac */ /* 0x000ea40008000800 */
[----:B------:R-:W-:-:S09]  /*0600*/  FSEL R22, R13, R22, P0 ;  /* 0x000000160d167208 */ /* 0x000fd20000000000 */
[----:B------:R-:W-:Y:S01]  /*0610*/  @P0 IADD3 R20, PT, PT, R14, 0x1, RZ ;  /* 0x000000010e140810 */ /* 0x000fe20007ffe0ff */
        /* <DEDUP_REMOVED lines=10> */
[----:B------:R-:W-:Y:S02]  /*06c0*/  MOV R0, R17 ;  /* 0x0000001100007202 */ /* 0x000fe40000000f00 */
[----:B------:R-:W-:-:S07]  /*06d0*/  MOV R12, 0x6f0 ;  /* 0x000006f0000c7802 */ /* 0x000fce0000000f00 */
[----:B------:R-:W-:Y:S05]  /*06e0*/  CALL.REL.NOINC `($__internal_1_$__cuda_sm3x_div_rn_noftz_f32_slowpath) ;  /* 0x0000001400047944 */ /* 0x000fea0003c00000 */
[----:B------:R-:W-:-:S07]  /*06f0*/  MOV R15, R0 ;  /* 0x00000000000f7202 */ /* 0x000fce0000000f00 */
.L_x_10:
[----:B------:R-:W-:Y:S05]  /*0700*/  BSYNC.RECONVERGENT B2 ;  /* 0x0000000000027941 */ /* 0x000fea0003800200 */
.L_x_9:
[----:B------:R-:W0:Y:S01]  /*0710*/  LDCU.64 UR6, c[0x3][UR10+-0x8] ;  /* 0x00ffff000a0677ac */ /* 0x000e220008000a00 */
[----:B------:R-:W1:Y:S01]  /*0720*/  MUFU.RCP R17, R4 ;  /* 0x0000000400117308 */ /* 0x000e620000001000 */
[CC--:B------:R-:W-:Y:S01]  /*0730*/  FSETP.GT.AND P0, PT, R15.reuse, R22.reuse, PT ;  /* 0x000000160f00720b */ /* 0x0c0fe20003f04000 */
[----:B------:R-:W-:Y:S01]  /*0740*/  BSSY.RECONVERGENT B2, `(.L_x_11) ;  /* 0x0000012000027945 */ /* 0x000fe20003800200 */
[----:B------:R-:W2:Y:S02]  /*0750*/  LDCU UR4, c[0x3][UR10+-0xc] ;  /* 0x00fffe800a0477ac */ /* 0x000ea40008000800 */
[----:B------:R-:W-:-:S09]  /*0760*/  FSEL R22, R15, R22, P0 ;  /* 0x000000160f167208 */ /* 0x000fd20000000000 */
[----:B------:R-:W-:Y:S02]  /*0770*/  @P0 VIADD R20, R14, 0x2 ;  /* 0x000000020e140836 */ /* 0x000fe40000000000 */
        /* <DEDUP_REMOVED lines=14> */
.L_x_12:
[----:B------:R-:W-:Y:S05]  /*0860*/  BSYNC.RECONVERGENT B2 ;  /* 0x0000000000027941 */ /* 0x000fea0003800200 */
.L_x_11:
        /* <DEDUP_REMOVED lines=20> */
[----:B------:R-:W-:-:S07]  /*09b0*/  IMAD.MOV.U32 R15, RZ, RZ, R0 ;  /* 0x000000ffff0f7224 */ /* 0x000fce00078e0000 */
.L_x_14:
[----:B------:R-:W-:Y:S05]  /*09c0*/  BSYNC.RECONVERGENT B2 ;  /* 0x0000000000027941 */ /* 0x000fea0003800200 */
.L_x_13:
        /* <DEDUP_REMOVED lines=21> */
.L_x_16:
[----:B------:R-:W-:Y:S05]  /*0b20*/  BSYNC.RECONVERGENT B2 ;  /* 0x0000000000027941 */ /* 0x000fea0003800200 */
.L_x_15:
        /* <DEDUP_REMOVED lines=21> */
.L_x_18:
[----:B------:R-:W-:Y:S05]  /*0c80*/  BSYNC.RECONVERGENT B2 ;  /* 0x0000000000027941 */ /* 0x000fea0003800200 */
.L_x_17:
        /* <DEDUP_REMOVED lines=20> */
.L_x_20:
[----:B------:R-:W-:Y:S05]  /*0dd0*/  BSYNC.RECONVERGENT B2 ;  /* 0x0000000000027941 */ /* 0x000fea0003800200 */
.L_x_19:
[----:B------:R-:W-:Y:S01]  /*0de0*/  FSETP.GT.AND P0, PT, R0, R22, PT ;  /* 0x000000160000720b */ /* 0x000fe20003f04000 */
[----:B------:R-:W-:-:S03]  /*0df0*/  UIADD3 UR10, UPT, UPT, UR10, 0x60, URZ ;  /* 0x000000600a0a7890 */ /* 0x000fc6000fffe0ff */
[----:B------:R-:W-:-:S09]  /*0e00*/  FSEL R22, R0, R22, P0 ;  /* 0x0000001600167208 */ /* 0x000fd20000000000 */
[C---:B------:R-:W-:Y:S01]  /*0e10*/  @P0 IADD3 R20, PT, PT, R14.reuse, 0x7, RZ ;  /* 0x000000070e140810 */ /* 0x040fe20007ffe0ff */
[----:B------:R-:W-:-:S05]  /*0e20*/  VIADD R14, R14, 0x8 ;  /* 0x000000080e0e7836 */ /* 0x000fca0000000000 */
[----:B------:R-:W-:-:S13]  /*0e30*/  ISETP.NE.AND P1, PT, R14, R3, PT ;  /* 0x000000030e00720c */ /* 0x000fda0003f25270 */
[----:B------:R-:W-:Y:S05]  /*0e40*/  @P1 BRA `(.L_x_21) ;  /* 0xfffffff400381947 */ /* 0x000fea000383ffff */
.L_x_4:
[----:B------:R-:W-:-:S09]  /*0e50*/  UISETP.NE.AND UP0, UPT, UR5, URZ, UPT ;  /* 0x000000ff0500728c */ /* 0x000fd2000bf05270 */
[----:B------:R-:W-:Y:S05]  /*0e60*/  BRA.U !UP0, `(.L_x_3) ;  /* 0x0000000908ac7547 */ /* 0x000fea000b800000 */
[----:B------:R-:W0:Y:S01]  /*0e70*/  LDCU UR4, c[0x3][0x180] ;  /* 0x00c03000ff0477ac */ /* 0x000e220008000800 */
[----:B------:R-:W-:Y:S02]  /*0e80*/  UISETP.GE.U32.AND UP0, UPT, UR5, 0x4, UPT ;  /* 0x000000040500788c */ /* 0x000fe4000bf06070 */
[----:B0-----:R-:W-:-:S07]  /*0e90*/  ULOP3.LUT UR4, UR4, 0x3, URZ, 0xc0, !UPT ;  /* 0x0000000304047892 */ /* 0x001fce000f8ec0ff */
[----:B------:R-:W-:Y:S05]  /*0ea0*/  BRA.U !UP0, `(.L_x_22) ;  /* 0x0000000508707547 */ /* 0x000fea000b800000 */
[----:B------:R-:W-:Y:S01]  /*0eb0*/  IMAD R14, R3, 0xc, RZ ;  /* 0x0000000c030e7824 */ /* 0x000fe200078e02ff */
[----:B------:R-:W0:Y:S01]  /*0ec0*/  MUFU.RCP R15, R4 ;  /* 0x00000004000f7308 */ /* 0x000e220000001000 */
[----:B------:R-:W-:Y:S02]  /*0ed0*/  BSSY.RECONVERGENT B2, `(.L_x_23) ;  /* 0x0000011000027945 */ /* 0x000fe40003800200 */
[----:B------:R-:W1:Y:S08]  /*0ee0*/  LDC.64 R12, c[0x3][R14] ;  /* 0x00c000000e0c7b82 */ /* 0x000e700000000a00 */
[----:B------:R-:W2:Y:S01]  /*0ef0*/  LDC R2, c[0x3][R14+0x8] ;  /* 0x00c002000e027b82 */ /* 0x000ea20000000800 */
[----:B-1----:R-:W-:-:S04]  /*0f00*/  FMUL R0, R8, R13 ;  /* 0x0000000d08007220 */ /* 0x002fc80000400000 */
[----:B------:R-:W-:Y:S01]  /*0f10*/  FFMA R13, R5, R12, R0 ;  /* 0x0000000c050d7223 */ /* 0x000fe20000000000 */
[----:B0-----:R-:W-:-:S03]  /*0f20*/  FFMA R0, -R4, R15, 1 ;  /* 0x3f80000004007423 */ /* 0x001fc6000000010f */
[----:B--2---:R-:W-:Y:S01]  /*0f30*/  FFMA R17, R6, R2, R13 ;  /* 0x0000000206117223 */ /* 0x004fe2000000000d */
[----:B------:R-:W-:-:S03]  /*0f40*/  FFMA R0, R15, R0, R15 ;  /* 0x000000000f007223 */ /* 0x000fc6000000000f */
        /* <DEDUP_REMOVED lines=9> */
.L_x_24:
[----:B------:R-:W-:Y:S05]  /*0fe0*/  BSYNC.RECONVERGENT B2 ;  /* 0x0000000000027941 */ /* 0x000fea0003800200 */
.L_x_23:
[----:B------:R-:W0:Y:S01]  /*0ff0*/  LDC.64 R12, c[0x3][R14+0x10] ;  /* 0x00c004000e0c7b82 */ /* 0x000e220000000a00 */
[----:B------:R-:W1:Y:S01]  /*1000*/  MUFU.RCP R19, R4 ;  /* 0x0000000400137308 */ /* 0x000e620000001000 */
[-C--:B------:R-:W-:Y:S01]  /*1010*/  FSETP.GT.AND P0, PT, R15, R22.reuse, PT ;  /* 0x000000160f00720b */ /* 0x080fe20003f04000 */
[----:B------:R-:W-:Y:S01]  /*1020*/  BSSY.RECONVERGENT B2, `(.L_x_25) ;  /* 0x0000013000027945 */ /* 0x000fe20003800200 */
[----:B------:R-:W-:Y:S02]  /*1030*/  IADD3 R21, PT, PT, R3, 0x1, RZ ;  /* 0x0000000103157810 */ /* 0x000fe40007ffe0ff */
[----:B------:R-:W-:Y:S02]  /*1040*/  FSEL R22, R15, R22, P0 ;  /* 0x000000160f167208 */ /* 0x000fe40000000000 */
[----:B------:R-:W2:Y:S01]  /*1050*/  LDC R0, c[0x3][R14+0xc] ;  /* 0x00c003000e007b82 */ /* 0x000ea20000000800 */
[----:B------:R-:W-:Y:S01]  /*1060*/  SEL R20, R3, R20, P0 ;  /* 0x0000001403147207 */ /* 0x000fe20000000000 */
[----:B-1----:R-:W-:Y:S01]  /*1070*/  FFMA R2, -R4, R19, 1 ;  /* 0x3f80000004027423 */ /* 0x002fe20000000113 */
[----:B0-----:R-:W-:-:S04]  /*1080*/  FMUL R12, R8, R12 ;  /* 0x0000000c080c7220 */ /* 0x001fc80000400000 */
[----:B--2---:R-:W-:Y:S01]  /*1090*/  FFMA R17, R5, R0, R12 ;  /* 0x0000000005117223 */ /* 0x004fe2000000000c */
[----:B------:R-:W-:-:S03]  /*10a0*/  FFMA R0, R19, R2, R19 ;  /* 0x0000000213007223 */ /* 0x000fc60000000013 */
[----:B------:R-:W-:-:S04]  /*10b0*/  FFMA R17, R6, R13, R17 ;  /* 0x0000000d06117223 */ /* 0x000fc80000000011 */
        /* <DEDUP_REMOVED lines=9> */
.L_x_26:
[----:B------:R-:W-:Y:S05]  /*1150*/  BSYNC.RECONVERGENT B2 ;  /* 0x0000000000027941 */ /* 0x000fea0003800200 */
.L_x_25:
[----:B------:R-:W0:Y:S01]  /*1160*/  LDC.64 R12, c[0x3][R14+0x18] ;  /* 0x00c006000e0c7b82 */ /* 0x000e220000000a00 */
[----:B------:R-:W1:Y:S01]  /*1170*/  MUFU.RCP R17, R4 ;  /* 0x0000000400117308 */ /* 0x000e620000001000 */
[CC--:B------:R-:W-:Y:S01]  /*1180*/  FSETP.GT.AND P0, PT, R15.reuse, R22.reuse, PT ;  /* 0x000000160f00720b */ /* 0x0c0fe20003f04000 */
[----:B------:R-:W-:Y:S03]  /*1190*/  BSSY.RECONVERGENT B2, `(.L_x_27) ;  /* 0x0000013000027945 */ /* 0x000fe60003800200 */
[----:B------:R-:W-:Y:S02]  /*11a0*/  FSEL R22, R15, R22, P0 ;  /* 0x000000160f167208 */ /* 0x000fe40000000000 */
[----:B------:R-:W2:Y:S01]  /*11b0*/  LDC R2, c[0x3][R14+0x20] ;  /* 0x00c008000e027b82 */ /* 0x000ea20000000800 */
[----:B------:R-:W-:Y:S02]  /*11c0*/  SEL R21, R21, R20, P0 ;  /* 0x0000001415157207 */ /* 0x000fe40000000000 */
[----:B------:R-:W-:Y:S01]  /*11d0*/  IADD3 R20, PT, PT, R3, 0x2, RZ ;  /* 0x0000000203147810 */ /* 0x000fe20007ffe0ff */
[----:B-1----:R-:W-:Y:S01]  /*11e0*/  FFMA R16, -R4, R17, 1 ;  /* 0x3f80000004107423 */ /* 0x002fe20000000111 */
[----:B0-----:R-:W-:-:S04]  /*11f0*/  FMUL R0, R8, R13 ;  /* 0x0000000d08007220 */ /* 0x001fc80000400000 */
[----:B------:R-:W-:Y:S01]  /*1200*/  FFMA R13, R5, R12, R0 ;  /* 0x0000000c050d7223 */ /* 0x000fe20000000000 */
[----:B------:R-:W-:-:S03]  /*1210*/  FFMA R0, R17, R16, R17 ;  /* 0x0000001011007223 */ /* 0x000fc60000000011 */
[----:B--2---:R-:W-:-:S04]  /*1220*/  FFMA R17, R6, R2, R13 ;  /* 0x0000000206117223 */ /* 0x004fc8000000000d */
        /* <DEDUP_REMOVED lines=9> */
.L_x_28:
[----:B------:R-:W-:Y:S05]  /*12c0*/  BSYNC.RECONVERGENT B2 ;  /* 0x0000000000027941 */ /* 0x000fea0003800200 */
.L_x_27:
[----:B------:R-:W0:Y:S01]  /*12d0*/  LDC.64 R12, c[0x3][R14+0x28] ;  /* 0x00c00a000e0c7b82 */ /* 0x000e220000000a00 */
[----:B------:R-:W1:Y:S01]  /*12e0*/  MUFU.RCP R19, R4 ;  /* 0x0000000400137308 */ /* 0x000e620000001000 */
[CC--:B------:R-:W-:Y:S01]  /*12f0*/  FSETP.GT.AND P0, PT, R15.reuse, R22.reuse, PT ;  /* 0x000000160f00720b */ /* 0x0c0fe20003f04000 */
[----:B------:R-:W-:Y:S03]  /*1300*/  BSSY.RECONVERGENT B2, `(.L_x_29) ;  /* 0x0000012000027945 */ /* 0x000fe60003800200 */
[----:B------:R-:W-:Y:S02]  /*1310*/  SEL R21, R20, R21, P0 ;  /* 0x0000001514157207 */ /* 0x000fe40000000000 */
[----:B------:R-:W2:Y:S01]  /*1320*/  LDC R0, c[0x3][R14+0x24] ;  /* 0x00c009000e007b82 */ /* 0x000ea20000000800 */
[----:B------:R-:W-:Y:S02]  /*1330*/  FSEL R22, R15, R22, P0 ;  /* 0x000000160f167208 */ /* 0x000fe40000000000 */
[----:B------:R-:W-:Y:S01]  /*1340*/  IADD3 R20, PT, PT, R3, 0x3, RZ ;  /* 0x0000000303147810 */ /* 0x000fe20007ffe0ff */
        /* <DEDUP_REMOVED lines=13> */
.L_x_30:
[----:B------:R-:W-:Y:S05]  /*1420*/  BSYNC.RECONVERGENT B2 ;  /* 0x0000000000027941 */ /* 0x000fea0003800200 */
.L_x_29:
[----:B------:R-:W-:Y:S01]  /*1430*/  FSETP.GT.AND P0, PT, R0, R22, PT ;  /* 0x000000160000720b */ /* 0x000fe20003f04000 */
[----:B------:R-:W-:-:S03]  /*1440*/  VIADD R3, R3, 0x4 ;  /* 0x0000000403037836 */ /* 0x000fc60000000000 */
[----:B------:R-:W-:Y:S02]  /*1450*/  FSEL R22, R0, R22, P0 ;  /* 0x0000001600167208 */ /* 0x000fe40000000000 */
[----:B------:R-:W-:-:S07]  /*1460*/  SEL R20, R20, R21, P0 ;  /* 0x0000001514147207 */ /* 0x000fce0000000000 */
.L_x_22:
[----:B------:R-:W-:-:S09]  /*1470*/  UISETP.NE.AND UP0, UPT, UR4, URZ, UPT ;  /* 0x000000ff0400728c */ /* 0x000fd2000bf05270 */
[----:B------:R-:W-:Y:S05]  /*1480*/  BRA.U !UP0, `(.L_x_3) ;  /* 0x0000000508247547 */ /* 0x000fea000b800000 */
[----:B------:R-:W-:-:S09]  /*1490*/  UISETP.NE.AND UP0, UPT, UR4, 0x1, UPT ;  /* 0x000000010400788c */ /* 0x000fd2000bf05270 */
        /* <DEDUP_REMOVED lines=20> */
.L_x_33:
[----:B------:R-:W-:Y:S05]  /*15e0*/  BSYNC.RECONVERGENT B2 ;  /* 0x0000000000027941 */ /* 0x000fea0003800200 */
.L_x_32:
[----:B------:R0:W1:Y:S01]  /*15f0*/  LDC.64 R12, c[0x3][R14+0x10] ;  /* 0x00c004000e0c7b82 */ /* 0x0000620000000a00 */
[----:B------:R-:W2:Y:S01]  /*1600*/  MUFU.RCP R19, R4 ;  /* 0x0000000400137308 */ /* 0x000ea20000001000 */
[CC--:B------:R-:W-:Y:S01]  /*1610*/  FSETP.GT.AND P0, PT, R15.reuse, R22.reuse, PT ;  /* 0x000000160f00720b */ /* 0x0c0fe20003f04000 */
[----:B------:R-:W-:Y:S03]  /*1620*/  BSSY.RECONVERGENT B2, `(.L_x_34) ;  /* 0x0000012000027945 */ /* 0x000fe60003800200 */
[----:B------:R-:W-:Y:S02]  /*1630*/  FSEL R22, R15, R22, P0 ;  /* 0x000000160f167208 */ /* 0x000fe40000000000 */
[----:B------:R0:W3:Y:S01]  /*1640*/  LDC R0, c[0x3][R14+0xc] ;  /* 0x00c003000e007b82 */ /* 0x0000e20000000800 */
[C---:B------:R-:W-:Y:S02]  /*1650*/  SEL R21, R3.reuse, R20, P0 ;  /* 0x0000001403157207 */ /* 0x040fe40000000000 */
[----:B0-----:R-:W-:Y:S01]  /*1660*/  IADD3 R14, PT, PT, R3, 0x1, RZ ;  /* 0x00000001030e7810 */ /* 0x001fe20007ffe0ff */
[----:B--2---:R-:W-:Y:S01]  /*1670*/  FFMA R2, -R4, R19, 1 ;  /* 0x3f80000004027423 */ /* 0x004fe20000000113 */
[----:B-1----:R-:W-:-:S04]  /*1680*/  FMUL R12, R8, R12 ;  /* 0x0000000c080c7220 */ /* 0x002fc80000400000 */
[----:B---3--:R-:W-:Y:S01]  /*1690*/  FFMA R17, R5, R0, R12 ;  /* 0x0000000005117223 */ /* 0x008fe2000000000c */
        /* <DEDUP_REMOVED lines=10> */
.L_x_35:
[----:B------:R-:W-:Y:S05]  /*1740*/  BSYNC.RECONVERGENT B2 ;  /* 0x0000000000027941 */ /* 0x000fea0003800200 */
.L_x_34:
[CC--:B------:R-:W-:Y:S02]  /*1750*/  FSETP.GT.AND P0, PT, R0.reuse, R22.reuse, PT ;  /* 0x000000160000720b */ /* 0x0c0fe40003f04000 */
[----:B------:R-:W-:Y:S02]  /*1760*/  IADD3 R3, PT, PT, R3, 0x2, RZ ;  /* 0x0000000203037810 */ /* 0x000fe40007ffe0ff */
[----:B------:R-:W-:Y:S02]  /*1770*/  FSEL R22, R0, R22, P0 ;  /* 0x0000001600167208 */ /* 0x000fe40000000000 */
[----:B------:R-:W-:-:S07]  /*1780*/  SEL R20, R14, R21, P0 ;  /* 0x000000150e147207 */ /* 0x000fce0000000000 */
.L_x_31:
[----:B------:R-:W0:Y:S02]  /*1790*/  LDCU UR4, c[0x3][0x180] ;  /* 0x00c03000ff0477ac */ /* 0x000e240008000800 */
[----:B0-----:R-:W-:-:S04]  /*17a0*/  ULOP3.LUT UR4, UR4, 0x1, URZ, 0xc0, !UPT ;  /* 0x0000000104047892 */ /* 0x001fc8000f8ec0ff */
[----:B------:R-:W-:-:S09]  /*17b0*/  UISETP.NE.U32.AND UP0, UPT, UR4, 0x1, UPT ;  /* 0x000000010400788c */ /* 0x000fd2000bf05070 */
[----:B------:R-:W-:Y:S05]  /*17c0*/  BRA.U UP0, `(.L_x_3) ;  /* 0x0000000100547547 */ /* 0x000fea000b800000 */
        /* <DEDUP_REMOVED lines=18> */
.L_x_37:
[----:B------:R-:W-:Y:S05]  /*18f0*/  BSYNC.RECONVERGENT B2 ;  /* 0x0000000000027941 */ /* 0x000fea0003800200 */
.L_x_36:
[----:B------:R-:W-:-:S04]  /*1900*/  FSETP.GT.AND P0, PT, R0, R22, PT ;  /* 0x000000160000720b */ /* 0x000fc80003f04000 */
[----:B------:R-:W-:-:S09]  /*1910*/  SEL R20, R3, R20, P0 ;  /* 0x0000001403147207 */ /* 0x000fd20000000000 */
.L_x_3:
[----:B------:R-:W0:Y:S02]  /*1920*/  LDC.64 R2, c[0x0][0x388] ;  /* 0x0000e200ff027b82 */ /* 0x000e240000000a00 */
[----:B0-----:R-:W-:-:S05]  /*1930*/  IMAD.WIDE R2, R11, 0x4, R2 ;  /* 0x000000040b027825 */ /* 0x001fca00078e0202 */
[----:B------:R-:W-:Y:S04]  /*1940*/  STG.E.U8 desc[UR8][R2.64], R10 ;  /* 0x0000000a02007986 */ /* 0x000fe8000c101108 */
[----:B------:R-:W-:Y:S04]  /*1950*/  STG.E.U8 desc[UR8][R2.64+0x1], R9 ;  /* 0x0000010902007986 */ /* 0x000fe8000c101108 */
[----:B------:R-:W-:Y:S04]  /*1960*/  STG.E.U8 desc[UR8][R2.64+0x2], R7 ;  /* 0x0000020702007986 */ /* 0x000fe8000c101108 */
[----:B------:R-:W-:Y:S01]  /*1970*/  STG.E.U8 desc[UR8][R2.64+0x3], R20 ;  /* 0x0000031402007986 */ /* 0x000fe2000c101108 */
[----:B------:R-:W-:Y:S05]  /*1980*/  EXIT ;  /* 0x000000000000794d */ /* 0x000fea0003800000 */
        .weak           $__internal_0_$__cuda_sm20_sqrt_rn_f32_slowpath
        .type           $__internal_0_$__cuda_sm20_sqrt_rn_f32_slowpath,@function
        .size           $__internal_0_$__cuda_sm20_sqrt_rn_f32_slowpath,($__internal_1_$__cuda_sm3x_div_rn_noftz_f32_slowpath - $__internal_0_$__cuda_sm20_sqrt_rn_f32_slowpath)
$__internal_0_$__cuda_sm20_sqrt_rn_f32_slowpath:
[----:B------:R-:W-:-:S13]  /*1990*/  LOP3.LUT P0, RZ, R0, 0x7fffffff, RZ, 0xc0, !PT ;  /* 0x7fffffff00ff7812 */ /* 0x000fda000780c0ff */
[----:B------:R-:W-:Y:S01]  /*19a0*/  @!P0 MOV R2, R0 ;  /* 0x0000000000028202 */ /* 0x000fe20000000f00 */
[----:B------:R-:W-:Y:S06]  /*19b0*/  @!P0 BRA `(.L_x_38) ;  /* 0x0000000000408947 */ /* 0x000fec0003800000 */
[----:B------:R-:W-:-:S13]  /*19c0*/  FSETP.GEU.FTZ.AND P0, PT, R0, RZ, PT ;  /* 0x000000ff0000720b */ /* 0x000fda0003f1e000 */
[----:B------:R-:W-:Y:S01]  /*19d0*/  @!P0 MOV R2, 0x7fffffff ;  /* 0x7fffffff00028802 */ /* 0x000fe20000000f00 */
[----:B------:R-:W-:Y:S06]  /*19e0*/  @!P0 BRA `(.L_x_38) ;  /* 0x0000000000348947 */ /* 0x000fec0003800000 */
[----:B------:R-:W-:-:S13]  /*19f0*/  FSETP.GTU.FTZ.AND P0, PT, |R0|, +INF , PT ;  /* 0x7f8000000000780b */ /* 0x000fda0003f1c200 */
[----:B------:R-:W-:Y:S01]  /*1a00*/  @P0 FADD.FTZ R2, R0, 1 ;  /* 0x3f80000000020421 */ /* 0x000fe20000010000 */
[----:B------:R-:W-:Y:S06]  /*1a10*/  @P0 BRA `(.L_x_38) ;  /* 0x0000000000280947 */ /* 0x000fec0003800000 */
[----:B------:R-:W-:-:S13]  /*1a20*/  FSETP.NEU.FTZ.AND P0, PT, |R0|, +INF , PT ;  /* 0x7f8000000000780b */ /* 0x000fda0003f1d200 */
[----:B------:R-:W-:-:S04]  /*1a30*/  @P0 FFMA R3, R0, 1.84467440737095516160e+19, RZ ;  /* 0x5f80000000030823 */ /* 0x000fc800000000ff */
[----:B------:R-:W0:Y:S02]  /*1a40*/  @P0 MUFU.RSQ R2, R3 ;  /* 0x0000000300020308 */ /* 0x000e240000001400 */
[----:B0-----:R-:W-:Y:S01]  /*1a50*/  @P0 FMUL.FTZ R4, R3, R2 ;  /* 0x0000000203040220 */ /* 0x001fe20000410000 */
[----:B------:R-:W-:Y:S01]  /*1a60*/  @P0 FMUL.FTZ R14, R2, 0.5 ;  /* 0x3f000000020e0820 */ /* 0x000fe20000410000 */
[----:B------:R-:W-:Y:S02]  /*1a70*/  @!P0 MOV R2, R0 ;  /* 0x0000000000028202 */ /* 0x000fe40000000f00 */
[----:B------:R-:W-:-:S04]  /*1a80*/  @P0 FADD.FTZ R12, -R4, -RZ ;  /* 0x800000ff040c0221 */ /* 0x000fc80000010100 */
[----:B------:R-:W-:-:S04]  /*1a90*/  @P0 FFMA R13, R4, R12, R3 ;  /* 0x0000000c040d0223 */ /* 0x000fc80000000003 */
[----:B------:R-:W-:-:S04]  /*1aa0*/  @P0 FFMA R13, R13, R14, R4 ;  /* 0x0000000e0d0d0223 */ /* 0x000fc80000000004 */
[----:B------:R-:W-:-:S07]  /*1ab0*/  @P0 FMUL.FTZ R2, R13, 2.3283064365386962891e-10 ;  /* 0x2f8000000d020820 */ /* 0x000fce0000410000 */
.L_x_38:
[----:B------:R-:W-:Y:S01]  /*1ac0*/  MOV R4, R2 ;  /* 0x0000000200047202 */ /* 0x000fe20000000f00 */
[----:B------:R-:W-:Y:S01]  /*1ad0*/  IMAD.MOV.U32 R3, RZ, RZ, 0x0 ;  /* 0x00000000ff037424 */ /* 0x000fe200078e00ff */
[----:B------:R-:W-:-:S04]  /*1ae0*/  MOV R2, R15 ;  /* 0x0000000f00027202 */ /* 0x000fc80000000f00 */
[----:B------:R-:W-:Y:S05]  /*1af0*/  RET.REL.NODEC R2 `(_Z6kernelP13uchar4_customS0_i) ;  /* 0xffffffe402407950 */ /* 0x000fea0003c3ffff */
        .weak           $__internal_1_$__cuda_sm3x_div_rn_noftz_f32_slowpath
        .type           $__internal_1_$__cuda_sm3x_div_rn_noftz_f32_slowpath,@function
        .size           $__internal_1_$__cuda_sm3x_div_rn_noftz_f32_slowpath,(.L_x_52 - $__internal_1_$__cuda_sm3x_div_rn_noftz_f32_slowpath)
$__internal_1_$__cuda_sm3x_div_rn_noftz_f32_slowpath:
[----:B------:R-:W-:Y:S01]  /*1b00*/  SHF.R.U32.HI R2, RZ, 0x17, R4 ;  /* 0x00000017ff027819 */ /* 0x000fe20000011604 */
[----:B------:R-:W-:Y:S01]  /*1b10*/  BSSY.RECONVERGENT B0, `(.L_x_39) ;  /* 0x0000063000007945 */ /* 0x000fe20003800200 */
[----:B------:R-:W-:Y:S02]  /*1b20*/  SHF.R.U32.HI R17, RZ, 0x17, R0 ;  /* 0x00000017ff117819 */ /* 0x000fe40000011600 */
[----:B------:R-:W-:Y:S02]  /*1b30*/  LOP3.LUT R2, R2, 0xff, RZ, 0xc0, !PT ;  /* 0x000000ff02027812 */ /* 0x000fe400078ec0ff */
[----:B------:R-:W-:Y:S02]  /*1b40*/  LOP3.LUT R17, R17, 0xff, RZ, 0xc0, !PT ;  /* 0x000000ff11117812 */ /* 0x000fe400078ec0ff */
[----:B------:R-:W-:Y:S02]  /*1b50*/  IADD3 R15, PT, PT, R2, -0x1, RZ ;  /* 0xffffffff020f7810 */ /* 0x000fe40007ffe0ff */
[----:B------:R-:W-:-:S02]  /*1b60*/  IADD3 R16, PT, PT, R17, -0x1, RZ ;  /* 0xffffffff11107810 */ /* 0x000fc40007ffe0ff */
[----:B------:R-:W-:Y:S02]  /*1b70*/  ISETP.GT.U32.AND P0, PT, R15, 0xfd, PT ;  /* 0x000000fd0f00780c */ /* 0x000fe40003f04070 */
[----:B------:R-:W-:Y:S02]  /*1b80*/  MOV R19, R4 ;  /* 0x0000000400137202 */ /* 0x000fe40000000f00 */
[----:B------:R-:W-:-:S13]  /*1b90*/  ISETP.GT.U32.OR P0, PT, R16, 0xfd, P0 ;  /* 0x000000fd1000780c */ /* 0x000fda0000704470 */
[----:B------:R-:W-:Y:S01]  /*1ba0*/  @!P0 MOV R13, RZ ;  /* 0x000000ff000d8202 */ /* 0x000fe20000000f00 */
[----:B------:R-:W-:Y:S06]  /*1bb0*/  @!P0 BRA `(.L_x_40) ;  /* 0x00000000005c8947 */ /* 0x000fec0003800000 */
[----:B------:R-:W-:Y:S02]  /*1bc0*/  FSETP.GTU.FTZ.AND P0, PT, |R0|, +INF , PT ;  /* 0x7f8000000000780b */ /* 0x000fe40003f1c200 */
[----:B------:R-:W-:-:S04]  /*1bd0*/  FSETP.GTU.FTZ.AND P1, PT, |R4|, +INF , PT ;  /* 0x7f8000000400780b */ /* 0x000fc80003f3c200 */
[----:B------:R-:W-:-:S13]  /*1be0*/  PLOP3.LUT P0, PT, P0, P1, PT, 0xf8, 0x8f ;  /* 0x00000000008f781c */ /* 0x000fda0000703f70 */
[----:B------:R-:W-:Y:S05]  /*1bf0*/  @P0 BRA `(.L_x_41) ;  /* 0x00000004004c0947 */ /* 0x000fea0003800000 */
[----:B------:R-:W-:-:S13]  /*1c00*/  LOP3.LUT P0, RZ, R19, 0x7fffffff, R0, 0xc8, !PT ;  /* 0x7fffffff13ff7812 */ /* 0x000fda000780c800 */
[----:B------:R-:W-:Y:S05]  /*1c10*/  @!P0 BRA `(.L_x_42) ;  /* 0x00000004003c8947 */ /* 0x000fea0003800000 */
[----:B------:R-:W-:Y:S02]  /*1c20*/  FSETP.NEU.FTZ.AND P2, PT, |R0|, +INF , PT ;  /* 0x7f8000000000780b */ /* 0x000fe40003f5d200 */
[----:B------:R-:W-:Y:S02]  /*1c30*/  FSETP.NEU.FTZ.AND P1, PT, |R4|, +INF , PT ;  /* 0x7f8000000400780b */ /* 0x000fe40003f3d200 */
[----:B------:R-:W-:-:S11]  /*1c40*/  FSETP.NEU.FTZ.AND P0, PT, |R0|, +INF , PT ;  /* 0x7f8000000000780b */ /* 0x000fd60003f1d200 */
[----:B------:R-:W-:Y:S05]  /*1c50*/  @!P1 BRA !P2, `(.L_x_42) ;  /* 0x00000004002c9947 */ /* 0x000fea0005000000 */
[----:B------:R-:W-:-:S04]  /*1c60*/  LOP3.LUT P2, RZ, R0, 0x7fffffff, RZ, 0xc0, !PT ;  /* 0x7fffffff00ff7812 */ /* 0x000fc8000784c0ff */
[----:B------:R-:W-:-:S13]  /*1c70*/  PLOP3.LUT P1, PT, P1, P2, PT, 0x2f, 0xf2 ;  /* 0x0000000000f2781c */ /* 0x000fda0000f24577 */
[----:B------:R-:W-:Y:S05]  /*1c80*/  @P1 BRA `(.L_x_43) ;  /* 0x0000000400181947 */ /* 0x000fea0003800000 */
[----:B------:R-:W-:-:S04]  /*1c90*/  LOP3.LUT P1, RZ, R19, 0x7fffffff, RZ, 0xc0, !PT ;  /* 0x7fffffff13ff7812 */ /* 0x000fc8000782c0ff */
[----:B------:R-:W-:-:S13]  /*1ca0*/  PLOP3.LUT P0, PT, P0, P1, PT, 0x2f, 0xf2 ;  /* 0x0000000000f2781c */ /* 0x000fda0000702577 */
[----:B------:R-:W-:Y:S05]  /*1cb0*/  @P0 BRA `(.L_x_44) ;  /* 0x0000000400000947 */ /* 0x000fea0003800000 */
[----:B------:R-:W-:Y:S02]  /*1cc0*/  ISETP.GE.AND P0, PT, R16, RZ, PT ;  /* 0x000000ff1000720c */ /* 0x000fe40003f06270 */
[----:B------:R-:W-:-:S11]  /*1cd0*/  ISETP.GE.AND P1, PT, R15, RZ, PT ;  /* 0x000000ff0f00720c */ /* 0x000fd60003f26270 */
[----:B------:R-:W-:Y:S01]  /*1ce0*/  @P0 MOV R13, RZ ;  /* 0x000000ff000d0202 */ /* 0x000fe20000000f00 */
[----:B------:R-:W-:Y:S02]  /*1cf0*/  @!P0 IMAD.MOV.U32 R13, RZ, RZ, -0x40 ;  /* 0xffffffc0ff0d8424 */ /* 0x000fe400078e00ff */
[----:B------:R-:W-:Y:S01]  /*1d00*/  @!P0 FFMA R0, R0, 1.84467440737095516160e+19, RZ ;  /* 0x5f80000000008823 */ /* 0x000fe200000000ff */
[----:B------:R-:W-:Y:S02]  /*1d10*/  @!P1 FFMA R19, R4, 1.84467440737095516160e+19, RZ ;  /* 0x5f80000004139823 */ /* 0x000fe400000000ff */
[----:B------:R-:W-:-:S07]  /*1d20*/  @!P1 IADD3 R13, PT, PT, R13, 0x40, RZ ;  /* 0x000000400d0d9810 */ /* 0x000fce0007ffe0ff */
.L_x_40:
[----:B------:R-:W-:Y:S01]  /*1d30*/  LEA R16, R2, 0xc0800000, 0x17 ;  /* 0xc080000002107811 */ /* 0x000fe200078eb8ff */
[----:B------:R-:W-:Y:S01]  /*1d40*/  BSSY.RECONVERGENT B1, `(.L_x_45) ;  /* 0x0000036000017945 */ /* 0x000fe20003800200 */
[----:B------:R-:W-:Y:S02]  /*1d50*/  IADD3 R17, PT, PT, R17, -0x7f, RZ ;  /* 0xffffff8111117810 */ /* 0x000fe40007ffe0ff */
[----:B------:R-:W-:-:S03]  /*1d60*/  IADD3 R23, PT, PT, -R16, R19, RZ ;  /* 0x0000001310177210 */ /* 0x000fc60007ffe1ff */
[----:B------:R-:W-:Y:S01]  /*1d70*/  IMAD R0, R17, -0x800000, R0 ;  /* 0xff80000011007824 */ /* 0x000fe200078e0200 */
[----:B------:R-:W0:Y:S01]  /*1d80*/  MUFU.RCP R16, R23 ;  /* 0x0000001700107308 */ /* 0x000e220000001000 */
[----:B------:R-:W-:-:S04]  /*1d90*/  FADD.FTZ R15, -R23, -RZ ;  /* 0x800000ff170f7221 */ /* 0x000fc80000010100 */
[----:B0-----:R-:W-:-:S04]  /*1da0*/  FFMA R19, R16, R15, 1 ;  /* 0x3f80000010137423 */ /* 0x001fc8000000000f */
[----:B------:R-:W-:-:S04]  /*1db0*/  FFMA R19, R16, R19, R16 ;  /* 0x0000001310137223 */ /* 0x000fc80000000010 */
[----:B------:R-:W-:-:S04]  /*1dc0*/  FFMA R16, R0, R19, RZ ;  /* 0x0000001300107223 */ /* 0x000fc800000000ff */
[----:B------:R-:W-:-:S04]  /*1dd0*/  FFMA R18, R15, R16, R0 ;  /* 0x000000100f127223 */ /* 0x000fc80000000000 */
[----:B------:R-:W-:Y:S01]  /*1de0*/  FFMA R18, R19, R18, R16 ;  /* 0x0000001213127223 */ /* 0x000fe20000000010 */
[----:B------:R-:W-:-:S03]  /*1df0*/  IADD3 R16, PT, PT, R17, 0x7f, -R2 ;  /* 0x0000007f11107810 */ /* 0x000fc60007ffe802 */
[----:B------:R-:W-:Y:S01]  /*1e00*/  FFMA R15, R15, R18, R0 ;  /* 0x000000120f0f7223 */ /* 0x000fe20000000000 */
[----:B------:R-:W-:-:S03]  /*1e10*/  IADD3 R13, PT, PT, R16, R13, RZ ;  /* 0x0000000d100d7210 */ /* 0x000fc60007ffe0ff */
[----:B------:R-:W-:-:S05]  /*1e20*/  FFMA R0, R19, R15, R18 ;  /* 0x0000000f13007223 */ /* 0x000fca0000000012 */
[----:B------:R-:W-:-:S04]  /*1e30*/  SHF.R.U32.HI R2, RZ, 0x17, R0 ;  /* 0x00000017ff027819 */ /* 0x000fc80000011600 */
[----:B------:R-:W-:-:S04]  /*1e40*/  LOP3.LUT R2, R2, 0xff, RZ, 0xc0, !PT ;  /* 0x000000ff02027812 */ /* 0x000fc800078ec0ff */
[----:B------:R-:W-:-:S05]  /*1e50*/  IADD3 R2, PT, PT, R2, R13, RZ ;  /* 0x0000000d02027210 */ /* 0x000fca0007ffe0ff */
[----:B------:R-:W-:-:S05]  /*1e60*/  VIADD R16, R2, 0xffffffff ;  /* 0xffffffff02107836 */ /* 0x000fca0000000000 */
[----:B------:R-:W-:-:S13]  /*1e70*/  ISETP.GE.U32.AND P0, PT, R16, 0xfe, PT ;  /* 0x000000fe1000780c */ /* 0x000fda0003f06070 */
[----:B------:R-:W-:Y:S05]  /*1e80*/  @!P0 BRA `(.L_x_46) ;  /* 0x0000000000808947 */ /* 0x000fea0003800000 */
[----:B------:R-:W-:-:S13]  /*1e90*/  ISETP.GT.AND P0, PT, R2, 0xfe, PT ;  /* 0x000000fe0200780c */ /* 0x000fda0003f04270 */
[----:B------:R-:W-:Y:S05]  /*1ea0*/  @P0 BRA `(.L_x_47) ;  /* 0x00000000006c0947 */ /* 0x000fea0003800000 */
[----:B------:R-:W-:-:S13]  /*1eb0*/  ISETP.GE.AND P0, PT, R2, 0x1, PT ;  /* 0x000000010200780c */ /* 0x000fda0003f06270 */
[----:B------:R-:W-:Y:S05]  /*1ec0*/  @P0 BRA `(.L_x_48) ;  /* 0x0000000000740947 */ /* 0x000fea0003800000 */
[----:B------:R-:W-:Y:S02]  /*1ed0*/  ISETP.GE.AND P0, PT, R2, -0x18, PT ;  /* 0xffffffe80200780c */ /* 0x000fe40003f06270 */
[----:B------:R-:W-:-:S11]  /*1ee0*/  LOP3.LUT R0, R0, 0x80000000, RZ, 0xc0, !PT ;  /* 0x8000000000007812 */ /* 0x000fd600078ec0ff */
[----:B------:R-:W-:Y:S05]  /*1ef0*/  @!P0 BRA `(.L_x_48) ;  /* 0x0000000000688947 */ /* 0x000fea0003800000 */
[CCC-:B------:R-:W-:Y:S01]  /*1f00*/  FFMA.RZ R13, R19.reuse, R15.reuse, R18.reuse ;  /* 0x0000000f130d7223 */ /* 0x1c0fe2000000c012 */
[CCC-:B------:R-:W-:Y:S01]  /*1f10*/  FFMA.RP R16, R19.reuse, R15.reuse, R18.reuse ;  /* 0x0000000f13107223 */ /* 0x1c0fe20000008012 */
[----:B------:R-:W-:Y:S01]  /*1f20*/  FFMA.RM R19, R19, R15, R18 ;  /* 0x0000000f13137223 */ /* 0x000fe20000004012 */
[C---:B------:R-:W-:Y:S02]  /*1f30*/  IADD3 R15, PT, PT, R2.reuse, 0x20, RZ ;  /* 0x00000020020f7810 */ /* 0x040fe40007ffe0ff */
[----:B------:R-:W-:Y:S02]  /*1f40*/  LOP3.LUT R13, R13, 0x7fffff, RZ, 0xc0, !PT ;  /* 0x007fffff0d0d7812 */ /* 0x000fe400078ec0ff */
[C---:B------:R-:W-:Y:S02]  /*1f50*/  ISETP.NE.AND P2, PT, R2.reuse, RZ, PT ;  /* 0x000000ff0200720c */ /* 0x040fe40003f45270 */
[----:B------:R-:W-:Y:S02]  /*1f60*/  LOP3.LUT R18, R13, 0x800000, RZ, 0xfc, !PT ;  /* 0x008000000d127812 */ /* 0x000fe400078efcff */
[----:B------:R-:W-:-:S02]  /*1f70*/  ISETP.NE.AND P1, PT, R2, RZ, PT ;  /* 0x000000ff0200720c */ /* 0x000fc40003f25270 */
[----:B------:R-:W-:Y:S02]  /*1f80*/  IADD3 R2, PT, PT, -R2, RZ, RZ ;  /* 0x000000ff02027210 */ /* 0x000fe40007ffe1ff */
[----:B------:R-:W-:Y:S02]  /*1f90*/  SHF.L.U32 R15, R18, R15, RZ ;  /* 0x0000000f120f7219 */ /* 0x000fe400000006ff */
[----:B------:R-:W-:Y:S02]  /*1fa0*/  FSETP.NEU.FTZ.AND P0, PT, R16, R19, PT ;  /* 0x000000131000720b */ /* 0x000fe40003f1d000 */
[----:B------:R-:W-:Y:S02]  /*1fb0*/  SEL R13, R2, RZ, P2 ;  /* 0x000000ff020d7207 */ /* 0x000fe40001000000 */
[----:B------:R-:W-:Y:S02]  /*1fc0*/  ISETP.NE.AND P1, PT, R15, RZ, P1 ;  /* 0x000000ff0f00720c */ /* 0x000fe40000f25270 */
[----:B------:R-:W-:-:S02]  /*1fd0*/  SHF.R.U32.HI R15, RZ, R13, R18 ;  /* 0x0000000dff0f7219 */ /* 0x000fc40000011612 */
[----:B------:R-:W-:Y:S02]  /*1fe0*/  PLOP3.LUT P0, PT, P0, P1, PT, 0xf8, 0x8f ;  /* 0x00000000008f781c */ /* 0x000fe40000703f70 */
[----:B------:R-:W-:Y:S02]  /*1ff0*/  SHF.R.U32.HI R13, RZ, 0x1, R15 ;  /* 0x00000001ff0d7819 */ /* 0x000fe4000001160f */
[----:B------:R-:W-:-:S04]  /*2000*/  SEL R2, RZ, 0x1, !P0 ;  /* 0x00000001ff027807 */ /* 0x000fc80004000000 */
[----:B------:R-:W-:-:S04]  /*2010*/  LOP3.LUT R2, R2, 0x1, R13, 0xf8, !PT ;  /* 0x0000000102027812 */ /* 0x000fc800078ef80d */
[----:B------:R-:W-:-:S04]  /*2020*/  LOP3.LUT R2, R2, R15, RZ, 0xc0, !PT ;  /* 0x0000000f02027212 */ /* 0x000fc800078ec0ff */
[----:B------:R-:W-:-:S04]  /*2030*/  IADD3 R13, PT, PT, R13, R2, RZ ;  /* 0x000000020d0d7210 */ /* 0x000fc80007ffe0ff */
[----:B------:R-:W-:Y:S01]  /*2040*/  LOP3.LUT R0, R13, R0, RZ, 0xfc, !PT ;  /* 0x000000000d007212 */ /* 0x000fe200078efcff */
[----:B------:R-:W-:Y:S06]  /*2050*/  BRA `(.L_x_48) ;  /* 0x0000000000107947 */ /* 0x000fec0003800000 */
.L_x_47:
[----:B------:R-:W-:-:S04]  /*2060*/  LOP3.LUT R0, R0, 0x80000000, RZ, 0xc0, !PT ;  /* 0x8000000000007812 */ /* 0x000fc800078ec0ff */
[----:B------:R-:W-:Y:S01]  /*2070*/  LOP3.LUT R0, R0, 0x7f800000, RZ, 0xfc, !PT ;  /* 0x7f80000000007812 */ /* 0x000fe200078efcff */
[----:B------:R-:W-:Y:S06]  /*2080*/  BRA `(.L_x_48) ;  /* 0x0000000000047947 */ /* 0x000fec0003800000 */
.L_x_46:
[----:B------:R-:W-:-:S07]  /*2090*/  LEA R0, R13, R0, 0x17 ;  /* 0x000000000d007211 */ /* 0x000fce00078eb8ff */
.L_x_48:
[----:B------:R-:W-:Y:S05]  /*20a0*/  BSYNC.RECONVERGENT B1 ;  /* 0x0000000000017941 */ /* 0x000fea0003800200 */
.L_x_45:
[----:B------:R-:W-:Y:S05]  /*20b0*/  BRA `(.L_x_49) ;  /* 0x0000000000207947 */ /* 0x000fea0003800000 */
.L_x_44:
[----:B------:R-:W-:-:S04]  /*20c0*/  LOP3.LUT R0, R19, 0x80000000, R0, 0x48, !PT ;  /* 0x8000000013007812 */ /* 0x000fc800078e4800 */
[----:B------:R-:W-:Y:S01]  /*20d0*/  LOP3.LUT R0, R0, 0x7f800000, RZ, 0xfc, !PT ;  /* 0x7f80000000007812 */ /* 0x000fe200078efcff */
[----:B------:R-:W-:Y:S06]  /*20e0*/  BRA `(.L_x_49) ;  /* 0x0000000000147947 */ /* 0x000fec0003800000 */
.L_x_43:
[----:B------:R-:W-:Y:S01]  /*20f0*/  LOP3.LUT R0, R19, 0x80000000, R0, 0x48, !PT ;  /* 0x8000000013007812 */ /* 0x000fe200078e4800 */
[----:B------:R-:W-:Y:S06]  /*2100*/  BRA `(.L_x_49) ;  /* 0x00000000000c7947 */ /* 0x000fec0003800000 */
.L_x_42:
[----:B------:R-:W0:Y:S01]  /*2110*/  MUFU.RSQ R0, -QNAN ;  /* 0xffc0000000007908 */ /* 0x000e220000001400 */
[----:B------:R-:W-:Y:S05]  /*2120*/  BRA `(.L_x_49) ;  /* 0x0000000000047947 */ /* 0x000fea0003800000 */
.L_x_41:
[----:B------:R-:W-:-:S07]  /*2130*/  FADD.FTZ R0, R0, R4 ;  /* 0x0000000400007221 */ /* 0x000fce0000010000 */
.L_x_49:
[----:B------:R-:W-:Y:S05]  /*2140*/  BSYNC.RECONVERGENT B0 ;  /* 0x0000000000007941 */ /* 0x000fea0003800200 */
.L_x_39:
[----:B------:R-:W-:-:S04]  /*2150*/  HFMA2 R13, -RZ, RZ, 0, 0 ;  /* 0x00000000ff0d7431 */ /* 0x000fc800000001ff */
[----:B0-----:R-:W-:Y:S05]  /*2160*/  RET.REL.NODEC R12 `(_Z6kernelP13uchar4_customS0_i) ;  /* 0xffffffdc0ca47950 */ /* 0x001fea0003c3ffff */
.L_x_50:
[----:B------:R-:W-:-:S00]  /*2170*/  BRA `(.L_x_50) ;  /* 0xfffffffc00fc7947 */ /* 0x000fc0000383ffff */
[----:B------:R-:W-:-:S00]  /*2180*/  NOP ;  /* 0x0000000000007918 */ /* 0x000fc00000000000 */
[----:B------:R-:W-:-:S00]  /*2190*/  NOP ;  /* 0x0000000000007918 */ /* 0x000fc00000000000 */
[----:B------:R-:W-:-:S00]  /*21a0*/  NOP ;  /* 0x0000000000007918 */ /* 0x000fc00000000000 */
[----:B------:R-:W-:-:S00]  /*21b0*/  NOP ;  /* 0x0000000000007918 */ /* 0x000fc00000000000 */
[----:B------:R-:W-:-:S00]  /*21c0*/  NOP ;  /* 0x0000000000007918 */ /* 0x000fc00000000000 */
[----:B------:R-:W-:-:S00]  /*21d0*/  NOP ;  /* 0x0000000000007918 */ /* 0x000fc00000000000 */
[----:B------:R-:W-:-:S00]  /*21e0*/  NOP ;  /* 0x0000000000007918 */ /* 0x000fc00000000000 */
[----:B------:R-:W-:-:S00]  /*21f0*/  NOP ;  /* 0x0000000000007918 */ /* 0x000fc00000000000 */
.L_x_52:


//--------------------- .nv.shared.reserved.0     --------------------------
	.section	.nv.shared.reserved.0,"aw",@nobits
	.weak		__nv_reservedSMEM_offset_0_alias
	.size		__nv_reservedSMEM_offset_0_alias, 0, 64
	.other		__nv_reservedSMEM_offset_0_alias,@"STO_CUDA_RESERVED_SHARED STV_DEFAULT"
__nv_reservedSMEM_offset_0_alias:
	.zero		0
	.zero		64


//--------------------- .nv.constant0._Z6kernelP13uchar4_customS0_i --------------------------
	.section	.nv.constant0._Z6kernelP13uchar4_customS0_i,"a",@progbits
	.sectionflags	@""
	.align	4
.nv.constant0._Z6kernelP13uchar4_customS0_i:
	.zero		916


//--------------------- SYMBOLS --------------------------

	.type		.nv.reservedSmem.offset0,@object
	.size		.nv.reservedSmem.offset0,0x4
